	.headerflags	@"EF_CUDA_TEXMODE_UNIFIED EF_CUDA_64BIT_ADDRESS EF_CUDA_ACCELERATORS EF_CUDA_SM90 EF_CUDA_VIRTUAL_SM(EF_CUDA_SM90)"
	.elftype	@"ET_EXEC"


//--------------------- .nv.info                  --------------------------
	.section	.nv.info,"",@"SHT_CUDA_INFO"
	.align	4


	//----- nvinfo : EIATTR_REGCOUNT
	.align		4
        /*0000*/ 	.byte	0x04, 0x2f
        /*0002*/ 	.short	(.L_1 - .L_0)
	.align		4
.L_0:
        /*0004*/ 	.word	index@(triton_poi_fused_addmm_0)
        /*0008*/ 	.word	0x0000000c


	//----- nvinfo : EIATTR_MIN_STACK_SIZE
	.align		4
.L_1:
        /*000c*/ 	.byte	0x04, 0x12
        /*000e*/ 	.short	(.L_3 - .L_2)
	.align		4
.L_2:
        /*0010*/ 	.word	index@(triton_poi_fused_addmm_0)
        /*0014*/ 	.word	0x00000000


	//----- nvinfo : EIATTR_FRAME_SIZE
	.align		4
.L_3:
        /*0018*/ 	.byte	0x04, 0x11
        /*001a*/ 	.short	(.L_5 - .L_4)
	.align		4
.L_4:
        /*001c*/ 	.word	index@(triton_poi_fused_addmm_0)
        /*0020*/ 	.word	0x00000000


	//----- nvinfo : EIATTR_MIN_STACK_SIZE
	.align		4
.L_5:
        /*0024*/ 	.byte	0x04, 0x12
        /*0026*/ 	.short	(.L_7 - .L_6)
	.align		4
.L_6:
        /*0028*/ 	.word	index@(triton_poi_fused_addmm_0)
        /*002c*/ 	.word	0x00000000
.L_7:


//--------------------- .nv.info.triton_poi_fused_addmm_0 --------------------------
	.section	.nv.info.triton_poi_fused_addmm_0,"",@"SHT_CUDA_INFO"
	.sectionflags	@""
	.align	4


	//----- nvinfo : EIATTR_CUDA_API_VERSION
	.align		4
        /*0000*/ 	.byte	0x04, 0x37
        /*0002*/ 	.short	(.L_9 - .L_8)
.L_8:
        /*0004*/ 	.word	0x0000007c


	//----- nvinfo : EIATTR_KPARAM_INFO
	.align		4
.L_9:
        /*0008*/ 	.byte	0x04, 0x17
        /*000a*/ 	.short	(.L_11 - .L_10)
.L_10:
        /*000c*/ 	.word	0x00000000
        /*0010*/ 	.short	0x0002
        /*0012*/ 	.short	0x0010
        /*0014*/ 	.byte	0x00, 0xf0, 0x11, 0x00


	//----- nvinfo : EIATTR_KPARAM_INFO
	.align		4
.L_11:
        /*0018*/ 	.byte	0x04, 0x17
        /*001a*/ 	.short	(.L_13 - .L_12)
.L_12:
        /*001c*/ 	.word	0x00000000
        /*0020*/ 	.short	0x0001
        /*0022*/ 	.short	0x0008
        /*0024*/ 	.byte	0x00, 0xf4, 0x21, 0x00


	//----- nvinfo : EIATTR_KPARAM_INFO
	.align		4
.L_13:
        /*0028*/ 	.byte	0x04, 0x17
        /*002a*/ 	.short	(.L_15 - .L_14)
.L_14:
        /*002c*/ 	.word	0x00000000
        /*0030*/ 	.short	0x0000
        /*0032*/ 	.short	0x0000
        /*0034*/ 	.byte	0x00, 0xf4, 0x21, 0x00


	//----- nvinfo : EIATTR_SPARSE_MMA_MASK
	.align		4
.L_15:
        /*0038*/ 	.byte	0x03, 0x50
        /*003a*/ 	.short	0x0000


	//----- nvinfo : EIATTR_MAXREG_COUNT
	.align		4
        /*003c*/ 	.byte	0x03, 0x1b
        /*003e*/ 	.short	0x00ff


	//----- nvinfo : EIATTR_EXIT_INSTR_OFFSETS
	.align		4
        /*0040*/ 	.byte	0x04, 0x1c
        /*0042*/ 	.short	(.L_17 - .L_16)


	//   ....[0]....
.L_16:
        /*0044*/ 	.word	0x00000100


	//   ....[1]....
        /*0048*/ 	.word	0x00000120


	//----- nvinfo : EIATTR_REQNTID
	.align		4
.L_17:
        /*004c*/ 	.byte	0x04, 0x10
        /*004e*/ 	.short	(.L_19 - .L_18)
.L_18:
        /*0050*/ 	.word	0x00000020
        /*0054*/ 	.word	0x00000001
        /*0058*/ 	.word	0x00000001


	//----- nvinfo : EIATTR_CBANK_PARAM_SIZE
	.align		4
.L_19:
        /*005c*/ 	.byte	0x03, 0x19
        /*005e*/ 	.short	0x0014


	//----- nvinfo : EIATTR_PARAM_CBANK
	.align		4
        /*0060*/ 	.byte	0x04, 0x0a
        /*0062*/ 	.short	(.L_21 - .L_20)
	.align		4
.L_20:
        /*0064*/ 	.word	index@(.nv.constant0.triton_poi_fused_addmm_0)
        /*0068*/ 	.short	0x0210
        /*006a*/ 	.short	0x0014


	//----- nvinfo : EIATTR_SW_WAR
	.align		4
.L_21:
        /*006c*/ 	.byte	0x04, 0x36
        /*006e*/ 	.short	(.L_23 - .L_22)
.L_22:
        /*0070*/ 	.word	0x00000008
.L_23:


//--------------------- .nv.callgraph             --------------------------
	.section	.nv.callgraph,"",@"SHT_CUDA_CALLGRAPH"
	.align	4
	.sectionentsize	8
	.align		4
        /*0000*/ 	.word	0x00000000
	.align		4
        /*0004*/ 	.word	0xffffffff
	.align		4
        /*0008*/ 	.word	0x00000000
	.align		4
        /*000c*/ 	.word	0xfffffffe
	.align		4
        /*0010*/ 	.word	0x00000000
	.align		4
        /*0014*/ 	.word	0xfffffffd
	.align		4
        /*0018*/ 	.word	0x00000000
	.align		4
        /*001c*/ 	.word	0xfffffffc


//--------------------- .text.triton_poi_fused_addmm_0 --------------------------
	.section	.text.triton_poi_fused_addmm_0,"ax",@progbits
	.align	128
        .global         triton_poi_fused_addmm_0
        .type           triton_poi_fused_addmm_0,@function
        .size           triton_poi_fused_addmm_0,(.L_x_1 - triton_poi_fused_addmm_0)
        .other          triton_poi_fused_addmm_0,@"STO_CUDA_ENTRY STV_DEFAULT"
triton_poi_fused_addmm_0:
.text.triton_poi_fused_addmm_0:
[----:B------:R-:W0:Y:S02]  /*0000*/  LDC R1, c[0x0][0x28] ;  /* 0x00000a00ff017b82 */ /* 0x000e240000000800 */
[----:B------:R-:W1:Y:S01]  /*0010*/  S2R R6, SR_TID.X ;  /* 0x0000000000067919 */ /* 0x000e620000002100 */
[----:B------:R-:W2:Y:S01]  /*0020*/  LDC.64 R2, c[0x0][0x210] ;  /* 0x00008400ff027b82 */ /* 0x000ea20000000a00 */
[----:B------:R-:W-:Y:S01]  /*0030*/  IMAD.MOV.U32 R9, RZ, RZ, RZ ;  /* 0x000000ffff097224 */ /* 0x000fe200078e00ff */
[----:B------:R-:W-:Y:S01]  /*0040*/  ULDC.64 UR4, c[0x0][0x208] ;  /* 0x0000820000047ab9 */ /* 0x000fe20000000a00 */
[----:B------:R-:W3:Y:S01]  /*0050*/  S2R R7, SR_CTAID.X ;  /* 0x0000000000077919 */ /* 0x000ee20000002500 */
[----:B-1----:R-:W-:-:S05]  /*0060*/  LOP3.LUT R0, R6, 0xf, RZ, 0xc0, !PT ;  /* 0x0000000f06007812 */ /* 0x002fca00078ec0ff */
[----:B---3--:R-:W-:-:S05]  /*0070*/  IMAD R7, R7, 0x10, R0 ;  /* 0x0000001007077824 */ /* 0x008fca00078e0200 */
[C---:B------:R-:W-:Y:S02]  /*0080*/  ISETP.GE.AND P0, PT, R7.reuse, 0x10, PT ;  /* 0x000000100700780c */ /* 0x040fe40003f06270 */
[----:B------:R-:W-:-:S05]  /*0090*/  SHF.L.U32 R5, R7, 0x4, RZ ;  /* 0x0000000407057819 */ /* 0x000fca00000006ff */
[----:B--2---:R-:W-:Y:S02]  /*00a0*/  IMAD.WIDE R2, R5, 0x4, R2 ;  /* 0x0000000405027825 */ /* 0x004fe400078e0202 */
[----:B------:R-:W1:Y:S04]  /*00b0*/  LDC.64 R4, c[0x0][0x218] ;  /* 0x00008600ff047b82 */ /* 0x000e680000000a00 */
[----:B------:R2:W5:Y:S01]  /*00c0*/  @!P0 LDG.E.EL R9, desc[UR4][R2.64] ;  /* 0x0000000402098981 */ /* 0x000562000c2e1900 */
[----:B------:R-:W-:-:S04]  /*00d0*/  LOP3.LUT P0, RZ, R6, 0x10, RZ, 0xc0, !PT ;  /* 0x0000001006ff7812 */ /* 0x000fc8000780c0ff */
[C---:B------:R-:W-:Y:S01]  /*00e0*/  ISETP.LT.AND P0, PT, R7.reuse, 0x10, !P0 ;  /* 0x000000100700780c */ /* 0x040fe20004701270 */
[----:B-1----:R-:W-:-:S12]  /*00f0*/  IMAD.WIDE R4, R7, 0x4, R4 ;  /* 0x0000000407047825 */ /* 0x002fd800078e0204 */
[----:B--2---:R-:W-:Y:S05]  /*0100*/  @!P0 EXIT ;  /* 0x000000000000894d */ /* 0x004fea0003800000 */
[----:B-----5:R-:W-:Y:S01]  /*0110*/  STG.E desc[UR4][R4.64], R9 ;  /* 0x0000000904007986 */ /* 0x020fe2000c101904 */
[----:B------:R-:W-:Y:S05]  /*0120*/  EXIT ;  /* 0x000000000000794d */ /* 0x000fea0003800000 */
.L_x_0:
[----:B------:R-:W-:-:S00]  /*0130*/  BRA `(.L_x_0) ;  /* 0xfffffffc00fc7947 */ /* 0x000fc0000383ffff */
[----:B------:R-:W-:-:S00]  /*0140*/  NOP ;  /* 0x0000000000007918 */ /* 0x000fc00000000000 */
        /* <DEDUP_REMOVED lines=11> */
.L_x_1:


//--------------------- .nv.constant0.triton_poi_fused_addmm_0 --------------------------
	.section	.nv.constant0.triton_poi_fused_addmm_0,"a",@progbits
	.sectionflags	@""
	.align	4
.nv.constant0.triton_poi_fused_addmm_0:
	.zero		548
